//
// Generated by NVIDIA NVVM Compiler
//
// Compiler Build ID: CL-36424714
// Cuda compilation tools, release 13.0, V13.0.88
// Based on NVVM 20.0.0
//

.version 9.0
.target sm_100
.address_size 64

	// .globl	_Z4sumaiiPi

.visible .entry _Z4sumaiiPi(
	.param .u32 _Z4sumaiiPi_param_0,
	.param .u32 _Z4sumaiiPi_param_1,
	.param .u64 .ptr .align 1 _Z4sumaiiPi_param_2
)
{
	.reg .b32 	%r<4>;
	.reg .b64 	%rd<3>;

	ld.param.u32 	%r1, [_Z4sumaiiPi_param_0];
	ld.param.u32 	%r2, [_Z4sumaiiPi_param_1];
	ld.param.u64 	%rd1, [_Z4sumaiiPi_param_2];
	cvta.to.global.u64 	%rd2, %rd1;
	add.s32 	%r3, %r2, %r1;
	st.global.u32 	[%rd2], %r3;
	ret;

}


// ===== COMPILED SASS (sm_100) =====

	.target	sm_100

	.elftype	@"ET_EXEC"


//--------------------- .note.nv.tkinfo           --------------------------
	.section	.note.nv.tkinfo,"",@"SHT_NOTE"
	.sectionflags	@"SHF_NOTE_NV_TKINFO"
	.tkinfo
        /*0018*/ 	.word	0x00000002
        /*0030*/ 	.string	""
        /*0030*/ 	.string	"ptxas"
        /*0030*/ 	.string	"Cuda compilation tools, release 13.0, V13.0.88"
        /*0030*/ 	.string	"Build cuda_13.0.r13.0/compiler.36424714_0"
        /*0030*/ 	.string	"-arch sm_100 -m 64 "



//--------------------- .note.nv.cuinfo           --------------------------
	.section	.note.nv.cuinfo,"",@"SHT_NOTE"
	.sectionflags	@"SHF_NOTE_NV_CUINFO"
        /*0018*/ 	.short	0x0002
        /*001a*/ 	.short	0x0064
        /*001c*/ 	.short	0x0082
	.zero		2


//--------------------- .nv.info                  --------------------------
	.section	.nv.info,"",@"SHT_CUDA_INFO"
	.align	4


	//----- nvinfo : EIATTR_REGCOUNT
	.align		4
        /*0000*/ 	.byte	0x04, 0x2f
        /*0002*/ 	.short	(.L_1 - .L_0)
	.align		4
.L_0:
        /*0004*/ 	.word	index@(_Z4sumaiiPi)
        /*0008*/ 	.word	0x00000008


	//----- nvinfo : EIATTR_FRAME_SIZE
	.align		4
.L_1:
        /*000c*/ 	.byte	0x04, 0x11
        /*000e*/ 	.short	(.L_3 - .L_2)
	.align		4
.L_2:
        /*0010*/ 	.word	index@(_Z4sumaiiPi)
        /*0014*/ 	.word	0x00000000


	//----- nvinfo : EIATTR_MIN_STACK_SIZE
	.align		4
.L_3:
        /*0018*/ 	.byte	0x04, 0x12
        /*001a*/ 	.short	(.L_5 - .L_4)
	.align		4
.L_4:
        /*001c*/ 	.word	index@(_Z4sumaiiPi)
        /*0020*/ 	.word	0x00000000
.L_5:


//--------------------- .nv.compat                --------------------------
	.section	.nv.compat,"",@"SHT_CUDA_COMPAT_INFO"
	.align	4
        /*0000*/ 	.byte	0x02, 0x09, 0x00, 0x00, 0x02, 0x02, 0x01, 0x00, 0x02, 0x05, 0x05, 0x00, 0x03, 0x07, 0x01, 0x01
        /*0010*/ 	.byte	0x02, 0x03, 0x00, 0x00, 0x02, 0x06, 0x01, 0x00, 0x04, 0x0b, 0x08, 0x00, 0x09, 0x00, 0x00, 0x00
        /*0020*/ 	.byte	0x00, 0x00, 0x00, 0x00


//--------------------- .nv.info._Z4sumaiiPi      --------------------------
	.section	.nv.info._Z4sumaiiPi,"",@"SHT_CUDA_INFO"
	.sectionflags	@""
	.align	4


	//----- nvinfo : EIATTR_CUDA_API_VERSION
	.align		4
        /*0000*/ 	.byte	0x04, 0x37
        /*0002*/ 	.short	(.L_7 - .L_6)
.L_6:
        /*0004*/ 	.word	0x00000082


	//----- nvinfo : EIATTR_KPARAM_INFO
	.align		4
.L_7:
        /*0008*/ 	.byte	0x04, 0x17
        /*000a*/ 	.short	(.L_9 - .L_8)
.L_8:
        /*000c*/ 	.word	0x00000000
        /*0010*/ 	.short	0x0002
        /*0012*/ 	.short	0x0008
        /*0014*/ 	.byte	0x00, 0xf5, 0x21, 0x00


	//----- nvinfo : EIATTR_KPARAM_INFO
	.align		4
.L_9:
        /*0018*/ 	.byte	0x04, 0x17
        /*001a*/ 	.short	(.L_11 - .L_10)
.L_10:
        /*001c*/ 	.word	0x00000000
        /*0020*/ 	.short	0x0001
        /*0022*/ 	.short	0x0004
        /*0024*/ 	.byte	0x00, 0xf0, 0x11, 0x00


	//----- nvinfo : EIATTR_KPARAM_INFO
	.align		4
.L_11:
        /*0028*/ 	.byte	0x04, 0x17
        /*002a*/ 	.short	(.L_13 - .L_12)
.L_12:
        /*002c*/ 	.word	0x00000000
        /*0030*/ 	.short	0x0000
        /*0032*/ 	.short	0x0000
        /*0034*/ 	.byte	0x00, 0xf0, 0x11, 0x00


	//----- nvinfo : EIATTR_SPARSE_MMA_MASK
	.align		4
.L_13:
        /*0038*/ 	.byte	0x03, 0x50
        /*003a*/ 	.short	0x0000


	//----- nvinfo : EIATTR_MAXREG_COUNT
	.align		4
        /*003c*/ 	.byte	0x03, 0x1b
        /*003e*/ 	.short	0x00ff


	//----- nvinfo : EIATTR_MERCURY_ISA_VERSION
	.align		4
        /*0040*/ 	.byte	0x03, 0x5f
        /*0042*/ 	.short	0x0101


	//----- nvinfo : EIATTR_VRC_CTA_INIT_COUNT
	.align		4
        /*0044*/ 	.byte	0x02, 0x4a
	.zero		1
	.zero		1


	//----- nvinfo : EIATTR_EXIT_INSTR_OFFSETS
	.align		4
        /*0048*/ 	.byte	0x04, 0x1c
        /*004a*/ 	.short	(.L_15 - .L_14)


	//   ....[0]....
.L_14:
        /*004c*/ 	.word	0x00000060


	//----- nvinfo : EIATTR_CBANK_PARAM_SIZE
	.align		4
.L_15:
        /*0050*/ 	.byte	0x03, 0x19
        /*0052*/ 	.short	0x0010


	//----- nvinfo : EIATTR_PARAM_CBANK
	.align		4
        /*0054*/ 	.byte	0x04, 0x0a
        /*0056*/ 	.short	(.L_17 - .L_16)
	.align		4
.L_16:
        /*0058*/ 	.word	index@(.nv.constant0._Z4sumaiiPi)
        /*005c*/ 	.short	0x0380
        /*005e*/ 	.short	0x0010


	//----- nvinfo : EIATTR_SW_WAR
	.align		4
.L_17:
        /*0060*/ 	.byte	0x04, 0x36
        /*0062*/ 	.short	(.L_19 - .L_18)
.L_18:
        /*0064*/ 	.word	0x00000008
.L_19:


//--------------------- .nv.callgraph             --------------------------
	.section	.nv.callgraph,"",@"SHT_CUDA_CALLGRAPH"
	.align	4
	.sectionentsize	8
	.align		4
        /*0000*/ 	.word	0x00000000
	.align		4
        /*0004*/ 	.word	0xffffffff
	.align		4
        /*0008*/ 	.word	0x00000000
	.align		4
        /*000c*/ 	.word	0xfffffffe
	.align		4
        /*0010*/ 	.word	0x00000000
	.align		4
        /*0014*/ 	.word	0xfffffffd
	.align		4
        /*0018*/ 	.word	0x00000000
	.align		4
        /*001c*/ 	.word	0xfffffffc


//--------------------- .text._Z4sumaiiPi         --------------------------
	.section	.text._Z4sumaiiPi,"ax",@progbits
	.align	128
        .global         _Z4sumaiiPi
        .type           _Z4sumaiiPi,@function
        .size           _Z4sumaiiPi,(.L_x_1 - _Z4sumaiiPi)
        .other          _Z4sumaiiPi,@"STO_CUDA_ENTRY STV_DEFAULT"
_Z4sumaiiPi:
.text._Z4sumaiiPi:
[----:B------:R-:W-:Y:S08]  /*0000*/  LDC R1, c[0x0][0x37c] ;  /* 0x0000df00ff017b82 */ /* 0x000ff00000000800 */
[----:B------:R-:W0:Y:S01]  /*0010*/  LDC.64 R4, c[0x0][0x380] ;  /* 0x0000e000ff047b82 */ /* 0x000e220000000a00 */
[----:B------:R-:W1:Y:S07]  /*0020*/  LDCU.64 UR4, c[0x0][0x358] ;  /* 0x00006b00ff0477ac */ /* 0x000e6e0008000a00 */
[----:B------:R-:W1:Y:S01]  /*0030*/  LDC.64 R2, c[0x0][0x388] ;  /* 0x0000e200ff027b82 */ /* 0x000e620000000a00 */
[----:B0-----:R-:W-:-:S05]  /*0040*/  IADD3 R5, PT, PT, R5, R4, RZ ;  /* 0x0000000405057210 */ /* 0x001fca0007ffe0ff */
[----:B-1----:R-:W-:Y:S01]  /*0050*/  STG.E desc[UR4][R2.64], R5 ;  /* 0x0000000502007986 */ /* 0x002fe2000c101904 */
[----:B------:R-:W-:Y:S05]  /*0060*/  EXIT ;  /* 0x000000000000794d */ /* 0x000fea0003800000 */
.L_x_0:
[----:B------:R-:W-:-:S00]  /*0070*/  BRA `(.L_x_0) ;  /* 0xfffffffc00fc7947 */ /* 0x000fc0000383ffff */
[----:B------:R-:W-:-:S00]  /*0080*/  NOP ;  /* 0x0000000000007918 */ /* 0x000fc00000000000 */
[----:B------:R-:W-:-:S00]  /*0090*/  NOP ;  /* 0x0000000000007918 */ /* 0x000fc00000000000 */
[----:B------:R-:W-:-:S00]  /*00a0*/  NOP ;  /* 0x0000000000007918 */ /* 0x000fc00000000000 */
[----:B------:R-:W-:-:S00]  /*00b0*/  NOP ;  /* 0x0000000000007918 */ /* 0x000fc00000000000 */
[----:B------:R-:W-:-:S00]  /*00c0*/  NOP ;  /* 0x0000000000007918 */ /* 0x000fc00000000000 */
[----:B------:R-:W-:-:S00]  /*00d0*/  NOP ;  /* 0x0000000000007918 */ /* 0x000fc00000000000 */
[----:B------:R-:W-:-:S00]  /*00e0*/  NOP ;  /* 0x0000000000007918 */ /* 0x000fc00000000000 */
[----:B------:R-:W-:-:S00]  /*00f0*/  NOP ;  /* 0x0000000000007918 */ /* 0x000fc00000000000 */
.L_x_1:


//--------------------- .nv.shared.reserved.0     --------------------------
	.section	.nv.shared.reserved.0,"aw",@nobits
	.weak		__nv_reservedSMEM_offset_0_alias
	.size		__nv_reservedSMEM_offset_0_alias, 0, 64
	.other		__nv_reservedSMEM_offset_0_alias,@"STO_CUDA_RESERVED_SHARED STV_DEFAULT"
__nv_reservedSMEM_offset_0_alias:
	.zero		0
	.zero		64


//--------------------- .nv.constant0._Z4sumaiiPi --------------------------
	.section	.nv.constant0._Z4sumaiiPi,"a",@progbits
	.sectionflags	@""
	.align	4
.nv.constant0._Z4sumaiiPi:
	.zero		912


//--------------------- SYMBOLS --------------------------

	.type		.nv.reservedSmem.offset0,@object
	.size		.nv.reservedSmem.offset0,0x4
